	.headerflags	@"EF_CUDA_TEXMODE_UNIFIED EF_CUDA_64BIT_ADDRESS EF_CUDA_ACCELERATORS EF_CUDA_SM90 EF_CUDA_VIRTUAL_SM(EF_CUDA_SM90)"
	.elftype	@"ET_EXEC"


//--------------------- .nv.info                  --------------------------
	.section	.nv.info,"",@"SHT_CUDA_INFO"
	.align	4


	//----- nvinfo : EIATTR_REGCOUNT
	.align		4
        /*0000*/ 	.byte	0x04, 0x2f
        /*0002*/ 	.short	(.L_1 - .L_0)
	.align		4
.L_0:
        /*0004*/ 	.word	index@(triton_poi_fused_convolution_relu_12)
        /*0008*/ 	.word	0x00000012


	//----- nvinfo : EIATTR_MIN_STACK_SIZE
	.align		4
.L_1:
        /*000c*/ 	.byte	0x04, 0x12
        /*000e*/ 	.short	(.L_3 - .L_2)
	.align		4
.L_2:
        /*0010*/ 	.word	index@(triton_poi_fused_convolution_relu_12)
        /*0014*/ 	.word	0x00000000


	//----- nvinfo : EIATTR_FRAME_SIZE
	.align		4
.L_3:
        /*0018*/ 	.byte	0x04, 0x11
        /*001a*/ 	.short	(.L_5 - .L_4)
	.align		4
.L_4:
        /*001c*/ 	.word	index@(triton_poi_fused_convolution_relu_12)
        /*0020*/ 	.word	0x00000000


	//----- nvinfo : EIATTR_MIN_STACK_SIZE
	.align		4
.L_5:
        /*0024*/ 	.byte	0x04, 0x12
        /*0026*/ 	.short	(.L_7 - .L_6)
	.align		4
.L_6:
        /*0028*/ 	.word	index@(triton_poi_fused_convolution_relu_12)
        /*002c*/ 	.word	0x00000000
.L_7:


//--------------------- .nv.info.triton_poi_fused_convolution_relu_12 --------------------------
	.section	.nv.info.triton_poi_fused_convolution_relu_12,"",@"SHT_CUDA_INFO"
	.sectionflags	@""
	.align	4


	//----- nvinfo : EIATTR_CUDA_API_VERSION
	.align		4
        /*0000*/ 	.byte	0x04, 0x37
        /*0002*/ 	.short	(.L_9 - .L_8)
.L_8:
        /*0004*/ 	.word	0x0000007c


	//----- nvinfo : EIATTR_KPARAM_INFO
	.align		4
.L_9:
        /*0008*/ 	.byte	0x04, 0x17
        /*000a*/ 	.short	(.L_11 - .L_10)
.L_10:
        /*000c*/ 	.word	0x00000000
        /*0010*/ 	.short	0x0002
        /*0012*/ 	.short	0x0010
        /*0014*/ 	.byte	0x00, 0xf0, 0x11, 0x00


	//----- nvinfo : EIATTR_KPARAM_INFO
	.align		4
.L_11:
        /*0018*/ 	.byte	0x04, 0x17
        /*001a*/ 	.short	(.L_13 - .L_12)
.L_12:
        /*001c*/ 	.word	0x00000000
        /*0020*/ 	.short	0x0001
        /*0022*/ 	.short	0x0008
        /*0024*/ 	.byte	0x00, 0xf4, 0x21, 0x00


	//----- nvinfo : EIATTR_KPARAM_INFO
	.align		4
.L_13:
        /*0028*/ 	.byte	0x04, 0x17
        /*002a*/ 	.short	(.L_15 - .L_14)
.L_14:
        /*002c*/ 	.word	0x00000000
        /*0030*/ 	.short	0x0000
        /*0032*/ 	.short	0x0000
        /*0034*/ 	.byte	0x00, 0xf4, 0x21, 0x00


	//----- nvinfo : EIATTR_SPARSE_MMA_MASK
	.align		4
.L_15:
        /*0038*/ 	.byte	0x03, 0x50
        /*003a*/ 	.short	0x0000


	//----- nvinfo : EIATTR_MAXREG_COUNT
	.align		4
        /*003c*/ 	.byte	0x03, 0x1b
        /*003e*/ 	.short	0x00ff


	//----- nvinfo : EIATTR_EXIT_INSTR_OFFSETS
	.align		4
        /*0040*/ 	.byte	0x04, 0x1c
        /*0042*/ 	.short	(.L_17 - .L_16)


	//   ....[0]....
.L_16:
        /*0044*/ 	.word	0x000002d0


	//----- nvinfo : EIATTR_REQNTID
	.align		4
.L_17:
        /*0048*/ 	.byte	0x04, 0x10
        /*004a*/ 	.short	(.L_19 - .L_18)
.L_18:
        /*004c*/ 	.word	0x00000080
        /*0050*/ 	.word	0x00000001
        /*0054*/ 	.word	0x00000001


	//----- nvinfo : EIATTR_CBANK_PARAM_SIZE
	.align		4
.L_19:
        /*0058*/ 	.byte	0x03, 0x19
        /*005a*/ 	.short	0x0014


	//----- nvinfo : EIATTR_PARAM_CBANK
	.align		4
        /*005c*/ 	.byte	0x04, 0x0a
        /*005e*/ 	.short	(.L_21 - .L_20)
	.align		4
.L_20:
        /*0060*/ 	.word	index@(.nv.constant0.triton_poi_fused_convolution_relu_12)
        /*0064*/ 	.short	0x0210
        /*0066*/ 	.short	0x0014


	//----- nvinfo : EIATTR_SW_WAR
	.align		4
.L_21:
        /*0068*/ 	.byte	0x04, 0x36
        /*006a*/ 	.short	(.L_23 - .L_22)
.L_22:
        /*006c*/ 	.word	0x00000008
.L_23:


//--------------------- .nv.callgraph             --------------------------
	.section	.nv.callgraph,"",@"SHT_CUDA_CALLGRAPH"
	.align	4
	.sectionentsize	8
	.align		4
        /*0000*/ 	.word	0x00000000
	.align		4
        /*0004*/ 	.word	0xffffffff
	.align		4
        /*0008*/ 	.word	0x00000000
	.align		4
        /*000c*/ 	.word	0xfffffffe
	.align		4
        /*0010*/ 	.word	0x00000000
	.align		4
        /*0014*/ 	.word	0xfffffffd
	.align		4
        /*0018*/ 	.word	0x00000000
	.align		4
        /*001c*/ 	.word	0xfffffffc


//--------------------- .text.triton_poi_fused_convolution_relu_12 --------------------------
	.section	.text.triton_poi_fused_convolution_relu_12,"ax",@progbits
	.align	128
        .global         triton_poi_fused_convolution_relu_12
        .type           triton_poi_fused_convolution_relu_12,@function
        .size           triton_poi_fused_convolution_relu_12,(.L_x_1 - triton_poi_fused_convolution_relu_12)
        .other          triton_poi_fused_convolution_relu_12,@"STO_CUDA_ENTRY STV_DEFAULT"
triton_poi_fused_convolution_relu_12:
.text.triton_poi_fused_convolution_relu_12:
[----:B------:R-:W-:Y:S01]  /*0000*/  LDC R1, c[0x0][0x28] ;  /* 0x00000a00ff017b82 */ /* 0x000fe20000000800 */
[----:B------:R-:W1:Y:S07]  /*0010*/  S2R R0, SR_TID.X ;  /* 0x0000000000007919 */ /* 0x000e6e0000002100 */
[----:B------:R-:W2:Y:S01]  /*0020*/  LDC.64 R4, c[0x0][0x218] ;  /* 0x00008600ff047b82 */ /* 0x000ea20000000a00 */
[----:B------:R-:W-:Y:S01]  /*0030*/  ULDC.64 UR4, c[0x0][0x208] ;  /* 0x0000820000047ab9 */ /* 0x000fe20000000a00 */
[----:B------:R-:W3:Y:S06]  /*0040*/  S2R R7, SR_CTAID.X ;  /* 0x0000000000077919 */ /* 0x000eec0000002500 */
[----:B------:R-:W4:Y:S01]  /*0050*/  LDC.64 R2, c[0x0][0x210] ;  /* 0x00008400ff027b82 */ /* 0x000f220000000a00 */
[----:B-1----:R-:W-:Y:S01]  /*0060*/  IMAD.SHL.U32 R0, R0, 0x4, RZ ;  /* 0x0000000400007824 */ /* 0x002fe200078e00ff */
[----:B---3--:R-:W-:-:S04]  /*0070*/  SHF.R.S32.HI R6, RZ, 0x15, R7 ;  /* 0x00000015ff067819 */ /* 0x008fc80000011407 */
[----:B------:R-:W-:-:S05]  /*0080*/  LOP3.LUT R0, R0, 0x1fc, RZ, 0xc0, !PT ;  /* 0x000001fc00007812 */ /* 0x000fca00078ec0ff */
[----:B------:R-:W-:Y:S01]  /*0090*/  IMAD R7, R7, 0x400, R0 ;  /* 0x0000040007077824 */ /* 0x000fe200078e0200 */
[----:B------:R-:W-:-:S03]  /*00a0*/  SGXT R0, R6, 0x1 ;  /* 0x000000010600781a */ /* 0x000fc60000000200 */
[----:B----4-:R-:W-:Y:S01]  /*00b0*/  IMAD.WIDE R2, R7, 0x4, R2 ;  /* 0x0000000407027825 */ /* 0x010fe200078e0202 */
[----:B------:R-:W-:-:S04]  /*00c0*/  LEA.HI R0, R0, R7, RZ, 0x6 ;  /* 0x0000000700007211 */ /* 0x000fc800078f30ff */
[----:B------:R-:W-:Y:S01]  /*00d0*/  LOP3.LUT R0, R0, 0xffffffc0, RZ, 0xc0, !PT ;  /* 0xffffffc000007812 */ /* 0x000fe200078ec0ff */
[----:B------:R-:W3:Y:S04]  /*00e0*/  LDG.E.128 R12, desc[UR4][R2.64+0x800] ;  /* 0x00080004020c7981 */ /* 0x000ee8000c1e1d00 */
[----:B------:R-:W-:-:S04]  /*00f0*/  IMAD.IADD R9, R7, 0x1, -R0 ;  /* 0x0000000107097824 */ /* 0x000fc800078e0a00 */
[----:B--2---:R-:W-:Y:S02]  /*0100*/  IMAD.WIDE R4, R9, 0x4, R4 ;  /* 0x0000000409047825 */ /* 0x004fe400078e0204 */
[----:B------:R-:W2:Y:S04]  /*0110*/  LDG.E.128 R8, desc[UR4][R2.64] ;  /* 0x0000000402087981 */ /* 0x000ea8000c1e1d00 */
[----:B------:R-:W3:Y:S02]  /*0120*/  LDG.E.EL.128 R4, desc[UR4][R4.64] ;  /* 0x0000000404047981 */ /* 0x000ee4000c2e1d00 */
[CC--:B---3--:R-:W-:Y:S01]  /*0130*/  FSETP.GEU.AND P6, PT, R12.reuse, -R4.reuse, PT ;  /* 0x800000040c00720b */ /* 0x0c8fe20003fce000 */
[--C-:B------:R-:W-:Y:S01]  /*0140*/  FADD R12, R12, R4.reuse ;  /* 0x000000040c0c7221 */ /* 0x100fe20000000000 */
[C---:B--2---:R-:W-:Y:S01]  /*0150*/  FSETP.GEU.AND P2, PT, R8.reuse, -R4, PT ;  /* 0x800000040800720b */ /* 0x044fe20003f4e000 */
[----:B------:R-:W-:Y:S01]  /*0160*/  FADD R8, R8, R4 ;  /* 0x0000000408087221 */ /* 0x000fe20000000000 */
[----:B------:R-:W-:-:S02]  /*0170*/  FSETP.GEU.AND P5, PT, R13, -R5, PT ;  /* 0x800000050d00720b */ /* 0x000fc40003fae000 */
[----:B------:R-:W-:Y:S01]  /*0180*/  SEL R4, R12, RZ, P6 ;  /* 0x000000ff0c047207 */ /* 0x000fe20003000000 */
[----:B------:R-:W-:Y:S01]  /*0190*/  FADD R13, R13, R5 ;  /* 0x000000050d0d7221 */ /* 0x000fe20000000000 */
[CC--:B------:R-:W-:Y:S01]  /*01a0*/  FSETP.GEU.AND P4, PT, R14.reuse, -R6.reuse, PT ;  /* 0x800000060e00720b */ /* 0x0c0fe20003f8e000 */
[--C-:B------:R-:W-:Y:S01]  /*01b0*/  FADD R14, R14, R6.reuse ;  /* 0x000000060e0e7221 */ /* 0x100fe20000000000 */
[C---:B------:R-:W-:Y:S01]  /*01c0*/  FSETP.GEU.AND P3, PT, R15.reuse, -R7, PT ;  /* 0x800000070f00720b */ /* 0x040fe20003f6e000 */
[----:B------:R-:W-:Y:S01]  /*01d0*/  FADD R15, R15, R7 ;  /* 0x000000070f0f7221 */ /* 0x000fe20000000000 */
[C---:B------:R-:W-:Y:S01]  /*01e0*/  FSETP.GEU.AND P1, PT, R9.reuse, -R5, PT ;  /* 0x800000050900720b */ /* 0x040fe20003f2e000 */
[----:B------:R-:W-:Y:S01]  /*01f0*/  FADD R9, R9, R5 ;  /* 0x0000000509097221 */ /* 0x000fe20000000000 */
[C---:B------:R-:W-:Y:S01]  /*0200*/  FSETP.GEU.AND P0, PT, R10.reuse, -R6, PT ;  /* 0x800000060a00720b */ /* 0x040fe20003f0e000 */
[----:B------:R-:W-:Y:S01]  /*0210*/  FADD R10, R10, R6 ;  /* 0x000000060a0a7221 */ /* 0x000fe20000000000 */
[C---:B------:R-:W-:Y:S01]  /*0220*/  FSETP.GEU.AND P6, PT, R11.reuse, -R7, PT ;  /* 0x800000070b00720b */ /* 0x040fe20003fce000 */
[----:B------:R-:W-:Y:S01]  /*0230*/  FADD R11, R11, R7 ;  /* 0x000000070b0b7221 */ /* 0x000fe20000000000 */
[----:B------:R-:W-:-:S02]  /*0240*/  SEL R5, R13, RZ, P5 ;  /* 0x000000ff0d057207 */ /* 0x000fc40002800000 */
[----:B------:R-:W-:Y:S02]  /*0250*/  SEL R6, R14, RZ, P4 ;  /* 0x000000ff0e067207 */ /* 0x000fe40002000000 */
[----:B------:R-:W-:Y:S02]  /*0260*/  SEL R7, R15, RZ, P3 ;  /* 0x000000ff0f077207 */ /* 0x000fe40001800000 */
[----:B------:R-:W-:Y:S02]  /*0270*/  SEL R8, R8, RZ, P2 ;  /* 0x000000ff08087207 */ /* 0x000fe40001000000 */
[----:B------:R-:W-:Y:S02]  /*0280*/  SEL R9, R9, RZ, P1 ;  /* 0x000000ff09097207 */ /* 0x000fe40000800000 */
[----:B------:R-:W-:Y:S02]  /*0290*/  SEL R10, R10, RZ, P0 ;  /* 0x000000ff0a0a7207 */ /* 0x000fe40000000000 */
[----:B------:R-:W-:Y:S01]  /*02a0*/  SEL R11, R11, RZ, P6 ;  /* 0x000000ff0b0b7207 */ /* 0x000fe20003000000 */
[----:B------:R-:W-:Y:S04]  /*02b0*/  STG.E.128 desc[UR4][R2.64+0x800], R4 ;  /* 0x0008000402007986 */ /* 0x000fe8000c101d04 */
[----:B------:R-:W-:Y:S01]  /*02c0*/  STG.E.128 desc[UR4][R2.64], R8 ;  /* 0x0000000802007986 */ /* 0x000fe2000c101d04 */
[----:B------:R-:W-:Y:S05]  /*02d0*/  EXIT ;  /* 0x000000000000794d */ /* 0x000fea0003800000 */
.L_x_0:
[----:B------:R-:W-:-:S00]  /*02e0*/  BRA `(.L_x_0) ;  /* 0xfffffffc00fc7947 */ /* 0x000fc0000383ffff */
[----:B------:R-:W-:-:S00]  /*02f0*/  NOP ;  /* 0x0000000000007918 */ /* 0x000fc00000000000 */
        /* <DEDUP_REMOVED lines=8> */
.L_x_1:


//--------------------- .nv.constant0.triton_poi_fused_convolution_relu_12 --------------------------
	.section	.nv.constant0.triton_poi_fused_convolution_relu_12,"a",@progbits
	.sectionflags	@""
	.align	4
.nv.constant0.triton_poi_fused_convolution_relu_12:
	.zero		548
